//
// Generated by NVIDIA NVVM Compiler
//
// Compiler Build ID: CL-36424714
// Cuda compilation tools, release 13.0, V13.0.88
// Based on NVVM 20.0.0
//

.version 9.0
.target sm_100
.address_size 64

	// .globl	_Z12sumStringNumPcPij
// _ZZ12sumStringNumPcPijE4smem has been demoted

.visible .entry _Z12sumStringNumPcPij(
	.param .u64 .ptr .align 1 _Z12sumStringNumPcPij_param_0,
	.param .u64 .ptr .align 1 _Z12sumStringNumPcPij_param_1,
	.param .u32 _Z12sumStringNumPcPij_param_2
)
{
	.reg .pred 	%p<6>;
	.reg .b16 	%rs<3>;
	.reg .b32 	%r<27>;
	.reg .b64 	%rd<9>;
	// demoted variable
	.shared .align 4 .b8 _ZZ12sumStringNumPcPijE4smem[128];
	ld.param.u64 	%rd1, [_Z12sumStringNumPcPij_param_0];
	ld.param.u64 	%rd2, [_Z12sumStringNumPcPij_param_1];
	ld.param.u32 	%r8, [_Z12sumStringNumPcPij_param_2];
	mov.u32 	%r1, %tid.x;
	mov.u32 	%r2, %ctaid.x;
	mov.u32 	%r26, %ntid.x;
	mad.lo.s32 	%r4, %r2, %r26, %r1;
	setp.ge.u32 	%p1, %r4, %r8;
	@%p1 bra 	$L__BB0_7;
	cvta.to.global.u64 	%rd3, %rd1;
	mul.lo.s32 	%r9, %r4, 5;
	cvt.u64.u32 	%rd4, %r9;
	add.s64 	%rd5, %rd3, %rd4;
	ld.global.s8 	%rs1, [%rd5];
	mul.wide.s16 	%r10, %rs1, 10;
	ld.global.s8 	%r11, [%rd5+1];
	add.s32 	%r12, %r10, %r11;
	ld.global.s8 	%rs2, [%rd5+3];
	mul.wide.s16 	%r13, %rs2, 10;
	ld.global.s8 	%r14, [%rd5+4];
	add.s32 	%r15, %r14, %r13;
	mad.lo.s32 	%r16, %r12, 60, %r15;
	add.s32 	%r17, %r16, -32208;
	shl.b32 	%r18, %r1, 2;
	mov.u32 	%r19, _ZZ12sumStringNumPcPijE4smem;
	add.s32 	%r5, %r19, %r18;
	st.shared.u32 	[%r5], %r17;
	bar.sync 	0;
	setp.lt.u32 	%p2, %r26, 2;
	@%p2 bra 	$L__BB0_5;
$L__BB0_2:
	shr.u32 	%r7, %r26, 1;
	setp.ge.u32 	%p3, %r1, %r7;
	@%p3 bra 	$L__BB0_4;
	shl.b32 	%r20, %r7, 2;
	add.s32 	%r21, %r5, %r20;
	ld.shared.u32 	%r22, [%r21];
	ld.shared.u32 	%r23, [%r5];
	add.s32 	%r24, %r23, %r22;
	st.shared.u32 	[%r5], %r24;
$L__BB0_4:
	bar.sync 	0;
	setp.gt.u32 	%p4, %r26, 3;
	mov.u32 	%r26, %r7;
	@%p4 bra 	$L__BB0_2;
$L__BB0_5:
	setp.ne.s32 	%p5, %r1, 0;
	@%p5 bra 	$L__BB0_7;
	ld.shared.u32 	%r25, [_ZZ12sumStringNumPcPijE4smem];
	cvta.to.global.u64 	%rd6, %rd2;
	mul.wide.u32 	%rd7, %r2, 4;
	add.s64 	%rd8, %rd6, %rd7;
	st.global.u32 	[%rd8], %r25;
$L__BB0_7:
	ret;

}


// ===== COMPILED SASS (sm_100) =====

	.target	sm_100

	.elftype	@"ET_EXEC"


//--------------------- .note.nv.tkinfo           --------------------------
	.section	.note.nv.tkinfo,"",@"SHT_NOTE"
	.sectionflags	@"SHF_NOTE_NV_TKINFO"
	.tkinfo
        /*0018*/ 	.word	0x00000002
        /*0030*/ 	.string	""
        /*0030*/ 	.string	"ptxas"
        /*0030*/ 	.string	"Cuda compilation tools, release 13.0, V13.0.88"
        /*0030*/ 	.string	"Build cuda_13.0.r13.0/compiler.36424714_0"
        /*0030*/ 	.string	"-arch sm_100 -m 64 "



//--------------------- .note.nv.cuinfo           --------------------------
	.section	.note.nv.cuinfo,"",@"SHT_NOTE"
	.sectionflags	@"SHF_NOTE_NV_CUINFO"
        /*0018*/ 	.short	0x0002
        /*001a*/ 	.short	0x0064
        /*001c*/ 	.short	0x0082
	.zero		2


//--------------------- .nv.info                  --------------------------
	.section	.nv.info,"",@"SHT_CUDA_INFO"
	.align	4


	//----- nvinfo : EIATTR_REGCOUNT
	.align		4
        /*0000*/ 	.byte	0x04, 0x2f
        /*0002*/ 	.short	(.L_1 - .L_0)
	.align		4
.L_0:
        /*0004*/ 	.word	index@(_Z12sumStringNumPcPij)
        /*0008*/ 	.word	0x0000000c


	//----- nvinfo : EIATTR_FRAME_SIZE
	.align		4
.L_1:
        /*000c*/ 	.byte	0x04, 0x11
        /*000e*/ 	.short	(.L_3 - .L_2)
	.align		4
.L_2:
        /*0010*/ 	.word	index@(_Z12sumStringNumPcPij)
        /*0014*/ 	.word	0x00000000


	//----- nvinfo : EIATTR_MIN_STACK_SIZE
	.align		4
.L_3:
        /*0018*/ 	.byte	0x04, 0x12
        /*001a*/ 	.short	(.L_5 - .L_4)
	.align		4
.L_4:
        /*001c*/ 	.word	index@(_Z12sumStringNumPcPij)
        /*0020*/ 	.word	0x00000000
.L_5:


//--------------------- .nv.compat                --------------------------
	.section	.nv.compat,"",@"SHT_CUDA_COMPAT_INFO"
	.align	4
        /*0000*/ 	.byte	0x02, 0x09, 0x00, 0x00, 0x02, 0x02, 0x01, 0x00, 0x02, 0x05, 0x05, 0x00, 0x03, 0x07, 0x01, 0x01
        /*0010*/ 	.byte	0x02, 0x03, 0x00, 0x00, 0x02, 0x06, 0x01, 0x00, 0x04, 0x0b, 0x08, 0x00, 0x09, 0x00, 0x00, 0x00
        /*0020*/ 	.byte	0x00, 0x00, 0x00, 0x00


//--------------------- .nv.info._Z12sumStringNumPcPij --------------------------
	.section	.nv.info._Z12sumStringNumPcPij,"",@"SHT_CUDA_INFO"
	.sectionflags	@""
	.align	4


	//----- nvinfo : EIATTR_CUDA_API_VERSION
	.align		4
        /*0000*/ 	.byte	0x04, 0x37
        /*0002*/ 	.short	(.L_7 - .L_6)
.L_6:
        /*0004*/ 	.word	0x00000082


	//----- nvinfo : EIATTR_KPARAM_INFO
	.align		4
.L_7:
        /*0008*/ 	.byte	0x04, 0x17
        /*000a*/ 	.short	(.L_9 - .L_8)
.L_8:
        /*000c*/ 	.word	0x00000000
        /*0010*/ 	.short	0x0002
        /*0012*/ 	.short	0x0010
        /*0014*/ 	.byte	0x00, 0xf0, 0x11, 0x00


	//----- nvinfo : EIATTR_KPARAM_INFO
	.align		4
.L_9:
        /*0018*/ 	.byte	0x04, 0x17
        /*001a*/ 	.short	(.L_11 - .L_10)
.L_10:
        /*001c*/ 	.word	0x00000000
        /*0020*/ 	.short	0x0001
        /*0022*/ 	.short	0x0008
        /*0024*/ 	.byte	0x00, 0xf5, 0x21, 0x00


	//----- nvinfo : EIATTR_KPARAM_INFO
	.align		4
.L_11:
        /*0028*/ 	.byte	0x04, 0x17
        /*002a*/ 	.short	(.L_13 - .L_12)
.L_12:
        /*002c*/ 	.word	0x00000000
        /*0030*/ 	.short	0x0000
        /*0032*/ 	.short	0x0000
        /*0034*/ 	.byte	0x00, 0xf5, 0x21, 0x00


	//----- nvinfo : EIATTR_SPARSE_MMA_MASK
	.align		4
.L_13:
        /*0038*/ 	.byte	0x03, 0x50
        /*003a*/ 	.short	0x0000


	//----- nvinfo : EIATTR_MAXREG_COUNT
	.align		4
        /*003c*/ 	.byte	0x03, 0x1b
        /*003e*/ 	.short	0x00ff


	//----- nvinfo : EIATTR_NUM_BARRIERS
	.align		4
        /*0040*/ 	.byte	0x02, 0x4c
        /*0042*/ 	.byte	0x01
	.zero		1


	//----- nvinfo : EIATTR_MERCURY_ISA_VERSION
	.align		4
        /*0044*/ 	.byte	0x03, 0x5f
        /*0046*/ 	.short	0x0101


	//----- nvinfo : EIATTR_VRC_CTA_INIT_COUNT
	.align		4
        /*0048*/ 	.byte	0x02, 0x4a
	.zero		1
	.zero		1


	//----- nvinfo : EIATTR_EXIT_INSTR_OFFSETS
	.align		4
        /*004c*/ 	.byte	0x04, 0x1c
        /*004e*/ 	.short	(.L_15 - .L_14)


	//   ....[0]....
.L_14:
        /*0050*/ 	.word	0x00000080


	//   ....[1]....
        /*0054*/ 	.word	0x000002a0


	//   ....[2]....
        /*0058*/ 	.word	0x00000320


	//----- nvinfo : EIATTR_CBANK_PARAM_SIZE
	.align		4
.L_15:
        /*005c*/ 	.byte	0x03, 0x19
        /*005e*/ 	.short	0x0014


	//----- nvinfo : EIATTR_PARAM_CBANK
	.align		4
        /*0060*/ 	.byte	0x04, 0x0a
        /*0062*/ 	.short	(.L_17 - .L_16)
	.align		4
.L_16:
        /*0064*/ 	.word	index@(.nv.constant0._Z12sumStringNumPcPij)
        /*0068*/ 	.short	0x0380
        /*006a*/ 	.short	0x0014


	//----- nvinfo : EIATTR_SW_WAR
	.align		4
.L_17:
        /*006c*/ 	.byte	0x04, 0x36
        /*006e*/ 	.short	(.L_19 - .L_18)
.L_18:
        /*0070*/ 	.word	0x00000008
.L_19:


//--------------------- .nv.callgraph             --------------------------
	.section	.nv.callgraph,"",@"SHT_CUDA_CALLGRAPH"
	.align	4
	.sectionentsize	8
	.align		4
        /*0000*/ 	.word	0x00000000
	.align		4
        /*0004*/ 	.word	0xffffffff
	.align		4
        /*0008*/ 	.word	0x00000000
	.align		4
        /*000c*/ 	.word	0xfffffffe
	.align		4
        /*0010*/ 	.word	0x00000000
	.align		4
        /*0014*/ 	.word	0xfffffffd
	.align		4
        /*0018*/ 	.word	0x00000000
	.align		4
        /*001c*/ 	.word	0xfffffffc


//--------------------- .text._Z12sumStringNumPcPij --------------------------
	.section	.text._Z12sumStringNumPcPij,"ax",@progbits
	.align	128
        .global         _Z12sumStringNumPcPij
        .type           _Z12sumStringNumPcPij,@function
        .size           _Z12sumStringNumPcPij,(.L_x_3 - _Z12sumStringNumPcPij)
        .other          _Z12sumStringNumPcPij,@"STO_CUDA_ENTRY STV_DEFAULT"
_Z12sumStringNumPcPij:
.text._Z12sumStringNumPcPij:
[----:B------:R-:W-:Y:S01]  /*0000*/  LDC R1, c[0x0][0x37c] ;  /* 0x0000df00ff017b82 */ /* 0x000fe20000000800 */
[----:B------:R-:W0:Y:S01]  /*0010*/  S2R R8, SR_TID.X ;  /* 0x0000000000087919 */ /* 0x000e220000002100 */
[----:B------:R-:W1:Y:S01]  /*0020*/  LDCU UR4, c[0x0][0x360] ;  /* 0x00006c00ff0477ac */ /* 0x000e620008000800 */
[----:B------:R-:W0:Y:S01]  /*0030*/  S2R R9, SR_CTAID.X ;  /* 0x0000000000097919 */ /* 0x000e220000002500 */
[----:B------:R-:W2:Y:S01]  /*0040*/  LDCU UR5, c[0x0][0x390] ;  /* 0x00007200ff0577ac */ /* 0x000ea20008000800 */
[----:B-1----:R-:W-:Y:S02]  /*0050*/  IMAD.U32 R4, RZ, RZ, UR4 ;  /* 0x00000004ff047e24 */ /* 0x002fe4000f8e00ff */
[----:B0-----:R-:W-:-:S05]  /*0060*/  IMAD R0, R9, UR4, R8 ;  /* 0x0000000409007c24 */ /* 0x001fca000f8e0208 */
[----:B--2---:R-:W-:-:S13]  /*0070*/  ISETP.GE.U32.AND P0, PT, R0, UR5, PT ;  /* 0x0000000500007c0c */ /* 0x004fda000bf06070 */
[----:B------:R-:W-:Y:S05]  /*0080*/  @P0 EXIT ;  /* 0x000000000000094d */ /* 0x000fea0003800000 */
[----:B------:R-:W0:Y:S01]  /*0090*/  LDC.64 R2, c[0x0][0x380] ;  /* 0x0000e000ff027b82 */ /* 0x000e220000000a00 */
[----:B------:R-:W1:Y:S01]  /*00a0*/  LDCU.64 UR6, c[0x0][0x358] ;  /* 0x00006b00ff0677ac */ /* 0x000e620008000a00 */
[----:B------:R-:W-:-:S05]  /*00b0*/  IMAD R5, R0, 0x5, RZ ;  /* 0x0000000500057824 */ /* 0x000fca00078e02ff */
[----:B0-----:R-:W-:-:S05]  /*00c0*/  IADD3 R2, P0, PT, R5, R2, RZ ;  /* 0x0000000205027210 */ /* 0x001fca0007f1e0ff */
[----:B------:R-:W-:-:S05]  /*00d0*/  IMAD.X R3, RZ, RZ, R3, P0 ;  /* 0x000000ffff037224 */ /* 0x000fca00000e0603 */
[----:B-1----:R-:W2:Y:S04]  /*00e0*/  LDG.E.S8 R0, desc[UR6][R2.64] ;  /* 0x0000000602007981 */ /* 0x002ea8000c1e1300 */
[----:B------:R-:W2:Y:S04]  /*00f0*/  LDG.E.S8 R5, desc[UR6][R2.64+0x1] ;  /* 0x0000010602057981 */ /* 0x000ea8000c1e1300 */
[----:B------:R-:W3:Y:S04]  /*0100*/  LDG.E.S8 R6, desc[UR6][R2.64+0x3] ;  /* 0x0000030602067981 */ /* 0x000ee8000c1e1300 */
[----:B------:R-:W3:Y:S01]  /*0110*/  LDG.E.S8 R7, desc[UR6][R2.64+0x4] ;  /* 0x0000040602077981 */ /* 0x000ee2000c1e1300 */
[----:B------:R-:W0:Y:S01]  /*0120*/  S2UR UR5, SR_CgaCtaId ;  /* 0x00000000000579c3 */ /* 0x000e220000008800 */
[----:B------:R-:W-:Y:S01]  /*0130*/  UMOV UR4, 0x400 ;  /* 0x0000040000047882 */ /* 0x000fe20000000000 */
[----:B------:R-:W-:-:S02]  /*0140*/  ISETP.GE.U32.AND P1, PT, R4, 0x2, PT ;  /* 0x000000020400780c */ /* 0x000fc40003f26070 */
[----:B------:R-:W-:Y:S01]  /*0150*/  ISETP.NE.AND P0, PT, R8, RZ, PT ;  /* 0x000000ff0800720c */ /* 0x000fe20003f05270 */
[----:B0-----:R-:W-:Y:S01]  /*0160*/  ULEA UR4, UR5, UR4, 0x18 ;  /* 0x0000000405047291 */ /* 0x001fe2000f8ec0ff */
[----:B--2---:R-:W-:-:S05]  /*0170*/  IMAD R0, R0, 0xa, R5 ;  /* 0x0000000a00007824 */ /* 0x004fca00078e0205 */
[----:B------:R-:W-:Y:S01]  /*0180*/  LEA R5, R8, UR4, 0x2 ;  /* 0x0000000408057c11 */ /* 0x000fe2000f8e10ff */
[----:B---3--:R-:W-:-:S04]  /*0190*/  IMAD R7, R6, 0xa, R7 ;  /* 0x0000000a06077824 */ /* 0x008fc800078e0207 */
[----:B------:R-:W-:-:S05]  /*01a0*/  IMAD R0, R0, 0x3c, R7 ;  /* 0x0000003c00007824 */ /* 0x000fca00078e0207 */
[----:B------:R-:W-:-:S05]  /*01b0*/  IADD3 R0, PT, PT, R0, -0x7dd0, RZ ;  /* 0xffff823000007810 */ /* 0x000fca0007ffe0ff */
[----:B------:R0:W-:Y:S01]  /*01c0*/  STS [R5], R0 ;  /* 0x0000000005007388 */ /* 0x0001e20000000800 */
[----:B------:R-:W-:Y:S06]  /*01d0*/  BAR.SYNC.DEFER_BLOCKING 0x0 ;  /* 0x0000000000007b1d */ /* 0x000fec0000010000 */
[----:B------:R-:W-:Y:S05]  /*01e0*/  @!P1 BRA `(.L_x_0) ;  /* 0x00000000002c9947 */ /* 0x000fea0003800000 */
.L_x_1:
[----:B------:R-:W-:-:S04]  /*01f0*/  SHF.R.U32.HI R6, RZ, 0x1, R4 ;  /* 0x00000001ff067819 */ /* 0x000fc80000011604 */
[----:B------:R-:W-:-:S13]  /*0200*/  ISETP.GE.U32.AND P1, PT, R8, R6, PT ;  /* 0x000000060800720c */ /* 0x000fda0003f26070 */
[----:B0-----:R-:W-:Y:S01]  /*0210*/  @!P1 IMAD R0, R6, 0x4, R5 ;  /* 0x0000000406009824 */ /* 0x001fe200078e0205 */
[----:B------:R-:W-:Y:S05]  /*0220*/  @!P1 LDS R3, [R5] ;  /* 0x0000000005039984 */ /* 0x000fea0000000800 */
[----:B------:R-:W0:Y:S02]  /*0230*/  @!P1 LDS R0, [R0] ;  /* 0x0000000000009984 */ /* 0x000e240000000800 */
[----:B0-----:R-:W-:-:S05]  /*0240*/  @!P1 IADD3 R2, PT, PT, R0, R3, RZ ;  /* 0x0000000300029210 */ /* 0x001fca0007ffe0ff */
[----:B------:R1:W-:Y:S01]  /*0250*/  @!P1 STS [R5], R2 ;  /* 0x0000000205009388 */ /* 0x0003e20000000800 */
[----:B------:R-:W-:Y:S01]  /*0260*/  BAR.SYNC.DEFER_BLOCKING 0x0 ;  /* 0x0000000000007b1d */ /* 0x000fe20000010000 */
[----:B------:R-:W-:Y:S01]  /*0270*/  ISETP.GT.U32.AND P1, PT, R4, 0x3, PT ;  /* 0x000000030400780c */ /* 0x000fe20003f24070 */
[----:B------:R-:W-:-:S12]  /*0280*/  IMAD.MOV.U32 R4, RZ, RZ, R6 ;  /* 0x000000ffff047224 */ /* 0x000fd800078e0006 */
[----:B-1----:R-:W-:Y:S05]  /*0290*/  @P1 BRA `(.L_x_1) ;  /* 0xfffffffc00d41947 */ /* 0x002fea000383ffff */
.L_x_0:
[----:B------:R-:W-:Y:S05]  /*02a0*/  @P0 EXIT ;  /* 0x000000000000094d */ /* 0x000fea0003800000 */
[----:B------:R-:W1:Y:S01]  /*02b0*/  S2UR UR5, SR_CgaCtaId ;  /* 0x00000000000579c3 */ /* 0x000e620000008800 */
[----:B------:R-:W-:-:S07]  /*02c0*/  UMOV UR4, 0x400 ;  /* 0x0000040000047882 */ /* 0x000fce0000000000 */
[----:B------:R-:W2:Y:S01]  /*02d0*/  LDC.64 R2, c[0x0][0x388] ;  /* 0x0000e200ff027b82 */ /* 0x000ea20000000a00 */
[----:B-1----:R-:W-:Y:S01]  /*02e0*/  ULEA UR4, UR5, UR4, 0x18 ;  /* 0x0000000405047291 */ /* 0x002fe2000f8ec0ff */
[----:B--2---:R-:W-:-:S08]  /*02f0*/  IMAD.WIDE.U32 R2, R9, 0x4, R2 ;  /* 0x0000000409027825 */ /* 0x004fd000078e0002 */
[----:B0-----:R-:W0:Y:S04]  /*0300*/  LDS R5, [UR4] ;  /* 0x00000004ff057984 */ /* 0x001e280008000800 */
[----:B0-----:R-:W-:Y:S01]  /*0310*/  STG.E desc[UR6][R2.64], R5 ;  /* 0x0000000502007986 */ /* 0x001fe2000c101906 */
[----:B------:R-:W-:Y:S05]  /*0320*/  EXIT ;  /* 0x000000000000794d */ /* 0x000fea0003800000 */
.L_x_2:
[----:B------:R-:W-:-:S00]  /*0330*/  BRA `(.L_x_2) ;  /* 0xfffffffc00fc7947 */ /* 0x000fc0000383ffff */
[----:B------:R-:W-:-:S00]  /*0340*/  NOP ;  /* 0x0000000000007918 */ /* 0x000fc00000000000 */
        /* <DEDUP_REMOVED lines=11> */
.L_x_3:


//--------------------- .nv.shared._Z12sumStringNumPcPij --------------------------
	.section	.nv.shared._Z12sumStringNumPcPij,"aw",@nobits
	.sectionflags	@""
	.align	4
.nv.shared._Z12sumStringNumPcPij:
	.zero		1152


//--------------------- .nv.shared.reserved.0     --------------------------
	.section	.nv.shared.reserved.0,"aw",@nobits
	.weak		__nv_reservedSMEM_offset_0_alias
	.size		__nv_reservedSMEM_offset_0_alias, 0, 64
	.other		__nv_reservedSMEM_offset_0_alias,@"STO_CUDA_RESERVED_SHARED STV_DEFAULT"
__nv_reservedSMEM_offset_0_alias:
	.zero		0
	.zero		64


//--------------------- .nv.constant0._Z12sumStringNumPcPij --------------------------
	.section	.nv.constant0._Z12sumStringNumPcPij,"a",@progbits
	.sectionflags	@""
	.align	4
.nv.constant0._Z12sumStringNumPcPij:
	.zero		916


//--------------------- SYMBOLS --------------------------

	.type		.nv.reservedSmem.offset0,@object
	.size		.nv.reservedSmem.offset0,0x4
	.type		.nv.reservedSmem.cap,@object
	.size		.nv.reservedSmem.cap,0x4
